	.headerflags	@"EF_CUDA_TEXMODE_UNIFIED EF_CUDA_64BIT_ADDRESS EF_CUDA_ACCELERATORS EF_CUDA_SM90 EF_CUDA_VIRTUAL_SM(EF_CUDA_SM90)"
	.elftype	@"ET_EXEC"


//--------------------- .nv.info                  --------------------------
	.section	.nv.info,"",@"SHT_CUDA_INFO"
	.align	4


	//----- nvinfo : EIATTR_REGCOUNT
	.align		4
        /*0000*/ 	.byte	0x04, 0x2f
        /*0002*/ 	.short	(.L_3 - .L_2)
	.align		4
.L_2:
        /*0004*/ 	.word	index@(triton_poi_fused__native_batch_norm_legit_no_training_add_convolution_native_batch_norm_backward_relu_54)
        /*0008*/ 	.word	0x0000001e


	//----- nvinfo : EIATTR_MIN_STACK_SIZE
	.align		4
.L_3:
        /*000c*/ 	.byte	0x04, 0x12
        /*000e*/ 	.short	(.L_5 - .L_4)
	.align		4
.L_4:
        /*0010*/ 	.word	index@(triton_poi_fused__native_batch_norm_legit_no_training_add_convolution_native_batch_norm_backward_relu_54)
        /*0014*/ 	.word	0x00000000


	//----- nvinfo : EIATTR_FRAME_SIZE
	.align		4
.L_5:
        /*0018*/ 	.byte	0x04, 0x11
        /*001a*/ 	.short	(.L_7 - .L_6)
	.align		4
.L_6:
        /*001c*/ 	.word	index@(triton_poi_fused__native_batch_norm_legit_no_training_add_convolution_native_batch_norm_backward_relu_54)
        /*0020*/ 	.word	0x00000000


	//----- nvinfo : EIATTR_MIN_STACK_SIZE
	.align		4
.L_7:
        /*0024*/ 	.byte	0x04, 0x12
        /*0026*/ 	.short	(.L_9 - .L_8)
	.align		4
.L_8:
        /*0028*/ 	.word	index@(triton_poi_fused__native_batch_norm_legit_no_training_add_convolution_native_batch_norm_backward_relu_54)
        /*002c*/ 	.word	0x00000000
.L_9:


//--------------------- .nv.info.triton_poi_fused__native_batch_norm_legit_no_training_add_convolution_native_batch_norm_backward_relu_54 --------------------------
	.section	.nv.info.triton_poi_fused__native_batch_norm_legit_no_training_add_convolution_native_batch_norm_backward_relu_54,"",@"SHT_CUDA_INFO"
	.sectionflags	@""
	.align	4


	//----- nvinfo : EIATTR_CUDA_API_VERSION
	.align		4
        /*0000*/ 	.byte	0x04, 0x37
        /*0002*/ 	.short	(.L_11 - .L_10)
.L_10:
        /*0004*/ 	.word	0x0000007c


	//----- nvinfo : EIATTR_KPARAM_INFO
	.align		4
.L_11:
        /*0008*/ 	.byte	0x04, 0x17
        /*000a*/ 	.short	(.L_13 - .L_12)
.L_12:
        /*000c*/ 	.word	0x00000000
        /*0010*/ 	.short	0x0009
        /*0012*/ 	.short	0x0048
        /*0014*/ 	.byte	0x00, 0xf0, 0x11, 0x00


	//----- nvinfo : EIATTR_KPARAM_INFO
	.align		4
.L_13:
        /*0018*/ 	.byte	0x04, 0x17
        /*001a*/ 	.short	(.L_15 - .L_14)
.L_14:
        /*001c*/ 	.word	0x00000000
        /*0020*/ 	.short	0x0008
        /*0022*/ 	.short	0x0040
        /*0024*/ 	.byte	0x00, 0xf4, 0x21, 0x00


	//----- nvinfo : EIATTR_KPARAM_INFO
	.align		4
.L_15:
        /*0028*/ 	.byte	0x04, 0x17
        /*002a*/ 	.short	(.L_17 - .L_16)
.L_16:
        /*002c*/ 	.word	0x00000000
        /*0030*/ 	.short	0x0007
        /*0032*/ 	.short	0x0038
        /*0034*/ 	.byte	0x00, 0xf4, 0x21, 0x00


	//----- nvinfo : EIATTR_KPARAM_INFO
	.align		4
.L_17:
        /*0038*/ 	.byte	0x04, 0x17
        /*003a*/ 	.short	(.L_19 - .L_18)
.L_18:
        /*003c*/ 	.word	0x00000000
        /*0040*/ 	.short	0x0006
        /*0042*/ 	.short	0x0030
        /*0044*/ 	.byte	0x00, 0xf4, 0x21, 0x00


	//----- nvinfo : EIATTR_KPARAM_INFO
	.align		4
.L_19:
        /*0048*/ 	.byte	0x04, 0x17
        /*004a*/ 	.short	(.L_21 - .L_20)
.L_20:
        /*004c*/ 	.word	0x00000000
        /*0050*/ 	.short	0x0005
        /*0052*/ 	.short	0x0028
        /*0054*/ 	.byte	0x00, 0xf4, 0x21, 0x00


	//----- nvinfo : EIATTR_KPARAM_INFO
	.align		4
.L_21:
        /*0058*/ 	.byte	0x04, 0x17
        /*005a*/ 	.short	(.L_23 - .L_22)
.L_22:
        /*005c*/ 	.word	0x00000000
        /*0060*/ 	.short	0x0004
        /*0062*/ 	.short	0x0020
        /*0064*/ 	.byte	0x00, 0xf4, 0x21, 0x00


	//----- nvinfo : EIATTR_KPARAM_INFO
	.align		4
.L_23:
        /*0068*/ 	.byte	0x04, 0x17
        /*006a*/ 	.short	(.L_25 - .L_24)
.L_24:
        /*006c*/ 	.word	0x00000000
        /*0070*/ 	.short	0x0003
        /*0072*/ 	.short	0x0018
        /*0074*/ 	.byte	0x00, 0xf4, 0x21, 0x00


	//----- nvinfo : EIATTR_KPARAM_INFO
	.align		4
.L_25:
        /*0078*/ 	.byte	0x04, 0x17
        /*007a*/ 	.short	(.L_27 - .L_26)
.L_26:
        /*007c*/ 	.word	0x00000000
        /*0080*/ 	.short	0x0002
        /*0082*/ 	.short	0x0010
        /*0084*/ 	.byte	0x00, 0xf4, 0x21, 0x00


	//----- nvinfo : EIATTR_KPARAM_INFO
	.align		4
.L_27:
        /*0088*/ 	.byte	0x04, 0x17
        /*008a*/ 	.short	(.L_29 - .L_28)
.L_28:
        /*008c*/ 	.word	0x00000000
        /*0090*/ 	.short	0x0001
        /*0092*/ 	.short	0x0008
        /*0094*/ 	.byte	0x00, 0xf4, 0x21, 0x00


	//----- nvinfo : EIATTR_KPARAM_INFO
	.align		4
.L_29:
        /*0098*/ 	.byte	0x04, 0x17
        /*009a*/ 	.short	(.L_31 - .L_30)
.L_30:
        /*009c*/ 	.word	0x00000000
        /*00a0*/ 	.short	0x0000
        /*00a2*/ 	.short	0x0000
        /*00a4*/ 	.byte	0x00, 0xf4, 0x21, 0x00


	//----- nvinfo : EIATTR_SPARSE_MMA_MASK
	.align		4
.L_31:
        /*00a8*/ 	.byte	0x03, 0x50
        /*00aa*/ 	.short	0x0000


	//----- nvinfo : EIATTR_MAXREG_COUNT
	.align		4
        /*00ac*/ 	.byte	0x03, 0x1b
        /*00ae*/ 	.short	0x00ff


	//----- nvinfo : EIATTR_EXIT_INSTR_OFFSETS
	.align		4
        /*00b0*/ 	.byte	0x04, 0x1c
        /*00b2*/ 	.short	(.L_33 - .L_32)


	//   ....[0]....
.L_32:
        /*00b4*/ 	.word	0x00000510


	//   ....[1]....
        /*00b8*/ 	.word	0x00000530


	//----- nvinfo : EIATTR_REQNTID
	.align		4
.L_33:
        /*00bc*/ 	.byte	0x04, 0x10
        /*00be*/ 	.short	(.L_35 - .L_34)
.L_34:
        /*00c0*/ 	.word	0x00000080
        /*00c4*/ 	.word	0x00000001
        /*00c8*/ 	.word	0x00000001


	//----- nvinfo : EIATTR_CBANK_PARAM_SIZE
	.align		4
.L_35:
        /*00cc*/ 	.byte	0x03, 0x19
        /*00ce*/ 	.short	0x004c


	//----- nvinfo : EIATTR_PARAM_CBANK
	.align		4
        /*00d0*/ 	.byte	0x04, 0x0a
        /*00d2*/ 	.short	(.L_37 - .L_36)
	.align		4
.L_36:
        /*00d4*/ 	.word	index@(.nv.constant0.triton_poi_fused__native_batch_norm_legit_no_training_add_convolution_native_batch_norm_backward_relu_54)
        /*00d8*/ 	.short	0x0210
        /*00da*/ 	.short	0x004c


	//----- nvinfo : EIATTR_SW_WAR
	.align		4
.L_37:
        /*00dc*/ 	.byte	0x04, 0x36
        /*00de*/ 	.short	(.L_39 - .L_38)
.L_38:
        /*00e0*/ 	.word	0x00000008
.L_39:


//--------------------- .nv.callgraph             --------------------------
	.section	.nv.callgraph,"",@"SHT_CUDA_CALLGRAPH"
	.align	4
	.sectionentsize	8
	.align		4
        /*0000*/ 	.word	0x00000000
	.align		4
        /*0004*/ 	.word	0xffffffff
	.align		4
        /*0008*/ 	.word	0x00000000
	.align		4
        /*000c*/ 	.word	0xfffffffe
	.align		4
        /*0010*/ 	.word	0x00000000
	.align		4
        /*0014*/ 	.word	0xfffffffd
	.align		4
        /*0018*/ 	.word	0x00000000
	.align		4
        /*001c*/ 	.word	0xfffffffc


//--------------------- .nv.constant4             --------------------------
	.section	.nv.constant4,"a",@progbits
	.align	8
	.align		8
.nv.constant4:
        /*0000*/ 	.dword	_$_str
	.align		8
        /*0008*/ 	.dword	_$_str_$_2


//--------------------- .text.triton_poi_fused__native_batch_norm_legit_no_training_add_convolution_native_batch_norm_backward_relu_54 --------------------------
	.section	.text.triton_poi_fused__native_batch_norm_legit_no_training_add_convolution_native_batch_norm_backward_relu_54,"ax",@progbits
	.align	128
        .global         triton_poi_fused__native_batch_norm_legit_no_training_add_convolution_native_batch_norm_backward_relu_54
        .type           triton_poi_fused__native_batch_norm_legit_no_training_add_convolution_native_batch_norm_backward_relu_54,@function
        .size           triton_poi_fused__native_batch_norm_legit_no_training_add_convolution_native_batch_norm_backward_relu_54,(.L_x_1 - triton_poi_fused__native_batch_norm_legit_no_training_add_convolution_native_batch_norm_backward_relu_54)
        .other          triton_poi_fused__native_batch_norm_legit_no_training_add_convolution_native_batch_norm_backward_relu_54,@"STO_CUDA_ENTRY STV_DEFAULT"
triton_poi_fused__native_batch_norm_legit_no_training_add_convolution_native_batch_norm_backward_relu_54:
.text.triton_poi_fused__native_batch_norm_legit_no_training_add_convolution_native_batch_norm_backward_relu_54:
[----:B------:R-:W0:Y:S01]  /*0000*/  LDC R1, c[0x0][0x28] ;  /* 0x00000a00ff017b82 */ /* 0x000e220000000800 */
[----:B------:R-:W1:Y:S07]  /*0010*/  S2R R0, SR_TID.X ;  /* 0x0000000000007919 */ /* 0x000e6e0000002100 */
[----:B------:R-:W2:Y:S01]  /*0020*/  LDC.64 R2, c[0x0][0x230] ;  /* 0x00008c00ff027b82 */ /* 0x000ea20000000a00 */
[----:B------:R-:W-:Y:S01]  /*0030*/  CS2R R8, SRZ ;  /* 0x0000000000087805 */ /* 0x000fe2000001ff00 */
[----:B------:R-:W-:Y:S01]  /*0040*/  ULDC.64 UR4, c[0x0][0x208] ;  /* 0x0000820000047ab9 */ /* 0x000fe20000000a00 */
[----:B------:R-:W3:Y:S05]  /*0050*/  S2R R7, SR_CTAID.X ;  /* 0x0000000000077919 */ /* 0x000eea0000002500 */
[----:B------:R-:W4:Y:S08]  /*0060*/  LDC.64 R20, c[0x0][0x210] ;  /* 0x00008400ff147b82 */ /* 0x000f300000000a00 */
[----:B------:R-:W5:Y:S08]  /*0070*/  LDC.64 R22, c[0x0][0x218] ;  /* 0x00008600ff167b82 */ /* 0x000f700000000a00 */
[----:B------:R-:W5:Y:S01]  /*0080*/  LDC.64 R24, c[0x0][0x220] ;  /* 0x00008800ff187b82 */ /* 0x000f620000000a00 */
[----:B-1----:R-:W-:-:S07]  /*0090*/  SHF.L.U32 R0, R0, 0x1, RZ ;  /* 0x0000000100007819 */ /* 0x002fce00000006ff */
[----:B------:R-:W1:Y:S01]  /*00a0*/  LDC.64 R18, c[0x0][0x228] ;  /* 0x00008a00ff127b82 */ /* 0x000e620000000a00 */
[----:B---3--:R-:W-:Y:S02]  /*00b0*/  SHF.R.S32.HI R5, RZ, 0x17, R7 ;  /* 0x00000017ff057819 */ /* 0x008fe40000011407 */
[----:B------:R-:W-:Y:S02]  /*00c0*/  LOP3.LUT R0, R0, 0xfe, RZ, 0xc0, !PT ;  /* 0x000000fe00007812 */ /* 0x000fe400078ec0ff */
[----:B------:R-:W-:-:S03]  /*00d0*/  SGXT R5, R5, 0x1 ;  /* 0x000000010505781a */ /* 0x000fc60000000200 */
[----:B------:R-:W3:Y:S01]  /*00e0*/  LDC.64 R16, c[0x0][0x238] ;  /* 0x00008e00ff107b82 */ /* 0x000ee20000000a00 */
[----:B------:R-:W-:-:S04]  /*00f0*/  LEA R0, R7, R0, 0x8 ;  /* 0x0000000007007211 */ /* 0x000fc800078e40ff */
[----:B------:R-:W-:Y:S02]  /*0100*/  LEA.HI R5, R5, R0, RZ, 0x2 ;  /* 0x0000000005057211 */ /* 0x000fe400078f10ff */
[----:B------:R-:W-:Y:S01]  /*0110*/  ISETP.GE.AND P0, PT, R0, 0x400, PT ;  /* 0x000004000000780c */ /* 0x000fe20003f06270 */
[----:B------:R-:W3:Y:S01]  /*0120*/  LDC.64 R14, c[0x0][0x240] ;  /* 0x00009000ff0e7b82 */ /* 0x000ee20000000a00 */
[----:B------:R-:W-:-:S04]  /*0130*/  LOP3.LUT R5, R5, 0xfffffffc, RZ, 0xc0, !PT ;  /* 0xfffffffc05057812 */ /* 0x000fc800078ec0ff */
[----:B------:R-:W-:-:S05]  /*0140*/  IADD3 R12, R0, -R5, RZ ;  /* 0x80000005000c7210 */ /* 0x000fca0007ffe0ff */
[----:B--2---:R-:W-:-:S05]  /*0150*/  IMAD.WIDE R2, R12, 0x4, R2 ;  /* 0x000000040c027825 */ /* 0x004fca00078e0202 */
[----:B------:R2:W3:Y:S01]  /*0160*/  @!P0 LDG.E.EL.64 R8, desc[UR4][R2.64] ;  /* 0x0000000402088981 */ /* 0x0004e2000c2e1b00 */
[----:B------:R-:W-:Y:S02]  /*0170*/  CS2R R6, SRZ ;  /* 0x0000000000067805 */ /* 0x000fe4000001ff00 */
[----:B------:R-:W-:Y:S01]  /*0180*/  CS2R R4, SRZ ;  /* 0x0000000000047805 */ /* 0x000fe2000001ff00 */
[----:B----4-:R-:W-:-:S04]  /*0190*/  IMAD.WIDE R20, R0, 0x4, R20 ;  /* 0x0000000400147825 */ /* 0x010fc800078e0214 */
[----:B-----5:R-:W-:Y:S01]  /*01a0*/  IMAD.WIDE R22, R12, 0x4, R22 ;  /* 0x000000040c167825 */ /* 0x020fe200078e0216 */
[----:B------:R-:W4:Y:S01]  /*01b0*/  @!P0 LDG.E.64 R6, desc[UR4][R20.64] ;  /* 0x0000000414068981 */ /* 0x000f22000c1e1b00 */
[----:B--2---:R-:W-:Y:S02]  /*01c0*/  CS2R R2, SRZ ;  /* 0x0000000000027805 */ /* 0x004fe4000001ff00 */
[----:B0-----:R-:W-:Y:S01]  /*01d0*/  IMAD.WIDE R24, R0, 0x4, R24 ;  /* 0x0000000400187825 */ /* 0x001fe200078e0218 */
[----:B------:R-:W4:Y:S01]  /*01e0*/  @!P0 LDG.E.EL.64 R4, desc[UR4][R22.64] ;  /* 0x0000000416048981 */ /* 0x000f22000c2e1b00 */
[----:B------:R-:W-:Y:S02]  /*01f0*/  CS2R R10, SRZ ;  /* 0x00000000000a7805 */ /* 0x000fe4000001ff00 */
[C---:B-1----:R-:W-:Y:S01]  /*0200*/  IMAD.WIDE R18, R12.reuse, 0x4, R18 ;  /* 0x000000040c127825 */ /* 0x042fe200078e0212 */
[----:B------:R-:W2:Y:S03]  /*0210*/  @!P0 LDG.E.64 R2, desc[UR4][R24.64] ;  /* 0x0000000418028981 */ /* 0x000ea6000c1e1b00 */
[C---:B---3--:R-:W-:Y:S01]  /*0220*/  IMAD.WIDE R16, R12.reuse, 0x4, R16 ;  /* 0x000000040c107825 */ /* 0x048fe200078e0210 */
[----:B------:R-:W3:Y:S03]  /*0230*/  @!P0 LDG.E.EL.64 R10, desc[UR4][R18.64] ;  /* 0x00000004120a8981 */ /* 0x000ee6000c2e1b00 */
[----:B------:R-:W-:Y:S01]  /*0240*/  IMAD.WIDE R26, R12, 0x4, R14 ;  /* 0x000000040c1a7825 */ /* 0x000fe200078e020e */
[----:B------:R-:W-:-:S02]  /*0250*/  CS2R R14, SRZ ;  /* 0x00000000000e7805 */ /* 0x000fc4000001ff00 */
[----:B------:R-:W-:-:S04]  /*0260*/  CS2R R12, SRZ ;  /* 0x00000000000c7805 */ /* 0x000fc8000001ff00 */
[----:B------:R0:W5:Y:S04]  /*0270*/  @!P0 LDG.E.EL.64 R14, desc[UR4][R16.64] ;  /* 0x00000004100e8981 */ /* 0x000168000c2e1b00 */
[----:B------:R-:W5:Y:S01]  /*0280*/  @!P0 LDG.E.EL.64 R12, desc[UR4][R26.64] ;  /* 0x000000041a0c8981 */ /* 0x000f62000c2e1b00 */
[----:B0-----:R-:W-:Y:S01]  /*0290*/  HFMA2.MMA R17, -RZ, RZ, 1.625, 0 ;  /* 0x3e800000ff117435 */ /* 0x001fe200000001ff */
[----:B------:R-:W-:Y:S01]  /*02a0*/  FADD R8, R8, 9.9999997473787516356e-06 ;  /* 0x3727c5ac08087421 */ /* 0x000fe20000000000 */
[----:B------:R-:W-:-:S03]  /*02b0*/  FADD R9, R9, 9.9999997473787516356e-06 ;  /* 0x3727c5ac09097421 */ /* 0x000fc60000000000 */
[----:B------:R-:W0:Y:S08]  /*02c0*/  MUFU.SQRT R20, R8 ;  /* 0x0000000800147308 */ /* 0x000e300000002000 */
[----:B------:R-:W1:Y:S01]  /*02d0*/  MUFU.SQRT R18, R9 ;  /* 0x0000000900127308 */ /* 0x000e620000002000 */
[C---:B0-----:R-:W-:Y:S02]  /*02e0*/  FSETP.GT.AND P1, PT, R20.reuse, 8.50705917302346158658e+37, PT ;  /* 0x7e8000001400780b */ /* 0x041fe40003f24000 */
[----:B------:R-:W-:-:S02]  /*02f0*/  FSETP.GEU.AND P3, PT, R20, 1.175494350822287508e-38, PT ;  /* 0x008000001400780b */ /* 0x000fc40003f6e000 */
[C---:B-1----:R-:W-:Y:S02]  /*0300*/  FSETP.GT.AND P2, PT, R18.reuse, 8.50705917302346158658e+37, PT ;  /* 0x7e8000001200780b */ /* 0x042fe40003f44000 */
[----:B------:R-:W-:-:S07]  /*0310*/  FSETP.GEU.AND P4, PT, R18, 1.175494350822287508e-38, PT ;  /* 0x008000001200780b */ /* 0x000fce0003f8e000 */
[----:B------:R-:W-:-:S04]  /*0320*/  @P1 FMUL R20, R20, 0.25 ;  /* 0x3e80000014141820 */ /* 0x000fc80000400000 */
[----:B------:R-:W-:Y:S01]  /*0330*/  @!P3 FMUL R20, R20, 16777216 ;  /* 0x4b8000001414b820 */ /* 0x000fe20000400000 */
[----:B------:R-:W-:-:S04]  /*0340*/  @P2 FMUL R18, R18, 0.25 ;  /* 0x3e80000012122820 */ /* 0x000fc80000400000 */
[----:B------:R-:W-:Y:S01]  /*0350*/  @!P4 FMUL R18, R18, 16777216 ;  /* 0x4b8000001212c820 */ /* 0x000fe20000400000 */
[----:B------:R-:W0:Y:S01]  /*0360*/  MUFU.RCP R20, R20 ;  /* 0x0000001400147308 */ /* 0x000e220000001000 */
[----:B------:R-:W-:Y:S01]  /*0370*/  FSEL R9, R17, 1, P1 ;  /* 0x3f80000011097808 */ /* 0x000fe20000800000 */
[----:B----4-:R-:W-:-:S06]  /*0380*/  FADD R8, R5, R7 ;  /* 0x0000000705087221 */ /* 0x010fcc0000000000 */
[----:B------:R-:W1:Y:S01]  /*0390*/  MUFU.RCP R18, R18 ;  /* 0x0000001200127308 */ /* 0x000e620000001000 */
[----:B------:R-:W-:Y:S01]  /*03a0*/  FSEL R17, R17, 1, P2 ;  /* 0x3f80000011117808 */ /* 0x000fe20001000000 */
[----:B------:R-:W-:Y:S02]  /*03b0*/  FADD R7, R4, R6 ;  /* 0x0000000604077221 */ /* 0x000fe40000000000 */
[----:B------:R-:W4:Y:S01]  /*03c0*/  LDC.64 R4, c[0x0][0x248] ;  /* 0x00009200ff047b82 */ /* 0x000f220000000a00 */
[----:B--2---:R-:W-:Y:S01]  /*03d0*/  FADD R8, R8, R3 ;  /* 0x0000000308087221 */ /* 0x004fe20000000000 */
[----:B------:R-:W-:Y:S01]  /*03e0*/  FADD R7, R7, R2 ;  /* 0x0000000207077221 */ /* 0x000fe20000000000 */
[----:B------:R-:W-:Y:S01]  /*03f0*/  @!P3 FMUL R9, R9, 16777216 ;  /* 0x4b8000000909b820 */ /* 0x000fe20000400000 */
[----:B------:R-:W-:Y:S01]  /*0400*/  @!P4 FMUL R17, R17, 16777216 ;  /* 0x4b8000001111c820 */ /* 0x000fe20000400000 */
[----:B---3--:R-:W-:Y:S01]  /*0410*/  FADD R11, R8, -R11 ;  /* 0x8000000b080b7221 */ /* 0x008fe20000000000 */
[----:B------:R-:W-:Y:S01]  /*0420*/  FADD R10, R7, -R10 ;  /* 0x8000000a070a7221 */ /* 0x000fe20000000000 */
[----:B0-----:R-:W-:Y:S01]  /*0430*/  FMUL R9, R20, R9 ;  /* 0x0000000914097220 */ /* 0x001fe20000400000 */
[----:B------:R-:W0:Y:S01]  /*0440*/  LDC.64 R2, c[0x0][0x250] ;  /* 0x00009400ff027b82 */ /* 0x000e220000000a00 */
[----:B-1----:R-:W-:-:S02]  /*0450*/  FMUL R18, R18, R17 ;  /* 0x0000001112127220 */ /* 0x002fc40000400000 */
[----:B------:R-:W-:Y:S02]  /*0460*/  FMUL R9, R10, R9 ;  /* 0x000000090a097220 */ /* 0x000fe40000400000 */
[----:B------:R-:W-:Y:S02]  /*0470*/  FMUL R18, R11, R18 ;  /* 0x000000120b127220 */ /* 0x000fe40000400000 */
[----:B-----5:R-:W-:Y:S02]  /*0480*/  FFMA R9, R9, R14, R12 ;  /* 0x0000000e09097223 */ /* 0x020fe4000000000c */
[----:B------:R-:W-:-:S03]  /*0490*/  FFMA R13, R18, R15, R13 ;  /* 0x0000000f120d7223 */ /* 0x000fc6000000000d */
[----:B------:R-:W-:Y:S02]  /*04a0*/  FSETP.GEU.AND P1, PT, R9, RZ, PT ;  /* 0x000000ff0900720b */ /* 0x000fe40003f2e000 */
[----:B------:R-:W-:Y:S01]  /*04b0*/  FSETP.GEU.AND P2, PT, R13, RZ, PT ;  /* 0x000000ff0d00720b */ /* 0x000fe20003f4e000 */
[----:B----4-:R-:W-:Y:S01]  /*04c0*/  IMAD.WIDE R4, R0, 0x4, R4 ;  /* 0x0000000400047825 */ /* 0x010fe200078e0204 */
[----:B------:R-:W-:Y:S02]  /*04d0*/  FSEL R12, R9, RZ, P1 ;  /* 0x000000ff090c7208 */ /* 0x000fe40000800000 */
[----:B------:R-:W-:-:S05]  /*04e0*/  FSEL R13, R13, RZ, P2 ;  /* 0x000000ff0d0d7208 */ /* 0x000fca0001000000 */
[----:B------:R1:W-:Y:S01]  /*04f0*/  @!P0 STG.E.64 desc[UR4][R4.64], R12 ;  /* 0x0000000c04008986 */ /* 0x0003e2000c101b04 */
[----:B0-----:R-:W-:Y:S01]  /*0500*/  IMAD.WIDE R2, R0, 0x4, R2 ;  /* 0x0000000400027825 */ /* 0x001fe200078e0202 */
[----:B------:R-:W-:Y:S06]  /*0510*/  @P0 EXIT ;  /* 0x000000000000094d */ /* 0x000fec0003800000 */
[----:B------:R-:W-:Y:S01]  /*0520*/  STG.E.64 desc[UR4][R2.64], R10 ;  /* 0x0000000a02007986 */ /* 0x000fe2000c101b04 */
[----:B------:R-:W-:Y:S05]  /*0530*/  EXIT ;  /* 0x000000000000794d */ /* 0x000fea0003800000 */
.L_x_0:
[----:B------:R-:W-:-:S00]  /*0540*/  BRA `(.L_x_0) ;  /* 0xfffffffc00fc7947 */ /* 0x000fc0000383ffff */
[----:B------:R-:W-:-:S00]  /*0550*/  NOP ;  /* 0x0000000000007918 */ /* 0x000fc00000000000 */
        /* <DEDUP_REMOVED lines=10> */
.L_x_1:


//--------------------- .nv.global.init           --------------------------
	.section	.nv.global.init,"aw",@progbits
.nv.global.init:
	.type		_$_str,@object
	.size		_$_str,(_$_str_$_2 - _$_str)
_$_str:
        /*0000*/ 	.byte	0x5f, 0x5f, 0x43, 0x55, 0x44, 0x41, 0x5f, 0x46, 0x54, 0x5a, 0x00
	.type		_$_str_$_2,@object
	.size		_$_str_$_2,(.L_1 - _$_str_$_2)
_$_str_$_2:
        /*000b*/ 	.byte	0x5f, 0x5f, 0x43, 0x55, 0x44, 0x41, 0x5f, 0x50, 0x52, 0x45, 0x43, 0x5f, 0x53, 0x51, 0x52, 0x54
        /*001b*/ 	.byte	0x00
.L_1:


//--------------------- .nv.constant0.triton_poi_fused__native_batch_norm_legit_no_training_add_convolution_native_batch_norm_backward_relu_54 --------------------------
	.section	.nv.constant0.triton_poi_fused__native_batch_norm_legit_no_training_add_convolution_native_batch_norm_backward_relu_54,"a",@progbits
	.sectionflags	@""
	.align	4
.nv.constant0.triton_poi_fused__native_batch_norm_legit_no_training_add_convolution_native_batch_norm_backward_relu_54:
	.zero		604
